//
// Generated by NVIDIA NVVM Compiler
//
// Compiler Build ID: CL-36424714
// Cuda compilation tools, release 13.0, V13.0.88
// Based on NVVM 20.0.0
//

.version 9.0
.target sm_100
.address_size 64

	// .globl	_Z29fft16_shared_memory_v2_kernelPK6float2PS_i
.const .align 4 .b8 TWIDDLE_16_COS[32] = {0, 0, 128, 63, 102, 131, 108, 63, 247, 4, 53, 63, 7, 239, 195, 62, 0, 0, 0, 0, 7, 239, 195, 190, 247, 4, 53, 191, 102, 131, 108, 191};
.const .align 4 .b8 TWIDDLE_16_SIN[32] = {0, 0, 0, 0, 7, 239, 195, 190, 247, 4, 53, 191, 102, 131, 108, 191, 0, 0, 128, 191, 102, 131, 108, 191, 247, 4, 53, 191, 7, 239, 195, 190};
// _ZZ29fft16_shared_memory_v2_kernelPK6float2PS_iE11shared_data has been demoted

.visible .entry _Z29fft16_shared_memory_v2_kernelPK6float2PS_i(
	.param .u64 .ptr .align 1 _Z29fft16_shared_memory_v2_kernelPK6float2PS_i_param_0,
	.param .u64 .ptr .align 1 _Z29fft16_shared_memory_v2_kernelPK6float2PS_i_param_1,
	.param .u32 _Z29fft16_shared_memory_v2_kernelPK6float2PS_i_param_2
)
{
	.reg .pred 	%p<8>;
	.reg .b16 	%rs<13>;
	.reg .b32 	%r<15>;
	.reg .b32 	%f<58>;
	.reg .b64 	%rd<15>;
	// demoted variable
	.shared .align 8 .b8 _ZZ29fft16_shared_memory_v2_kernelPK6float2PS_iE11shared_data[128];
	ld.param.u64 	%rd1, [_Z29fft16_shared_memory_v2_kernelPK6float2PS_i_param_0];
	ld.param.u64 	%rd2, [_Z29fft16_shared_memory_v2_kernelPK6float2PS_i_param_1];
	ld.param.u32 	%r4, [_Z29fft16_shared_memory_v2_kernelPK6float2PS_i_param_2];
	mov.u32 	%r5, %ctaid.x;
	mov.u32 	%r6, %ntid.x;
	mov.u32 	%r1, %tid.x;
	mad.lo.s32 	%r2, %r5, %r6, %r1;
	setp.ge.s32 	%p1, %r2, %r4;
	@%p1 bra 	$L__BB0_13;
	setp.gt.u32 	%p2, %r1, 15;
	shl.b32 	%r7, %r1, 3;
	mov.u32 	%r8, _ZZ29fft16_shared_memory_v2_kernelPK6float2PS_iE11shared_data;
	add.s32 	%r3, %r8, %r7;
	@%p2 bra 	$L__BB0_3;
	cvt.u16.u32 	%rs1, %r1;
	and.b16  	%rs2, %rs1, 8;
	shl.b16 	%rs3, %rs1, 1;
	and.b16  	%rs4, %rs3, 4;
	shl.b16 	%rs5, %rs1, 3;
	and.b16  	%rs6, %rs5, 8;
	or.b16  	%rs7, %rs6, %rs4;
	shr.u16 	%rs8, %rs1, 1;
	and.b16  	%rs9, %rs8, 2;
	or.b16  	%rs10, %rs7, %rs9;
	shr.u16 	%rs11, %rs2, 3;
	or.b16  	%rs12, %rs10, %rs11;
	cvt.u32.u16 	%r9, %rs12;
	shl.b32 	%r10, %r2, 4;
	or.b32  	%r11, %r10, %r9;
	cvta.to.global.u64 	%rd3, %rd1;
	mul.wide.s32 	%rd4, %r11, 8;
	add.s64 	%rd5, %rd3, %rd4;
	ld.global.v2.f32 	{%f1, %f2}, [%rd5];
	st.shared.v2.f32 	[%r3], {%f1, %f2};
$L__BB0_3:
	bar.sync 	0;
	setp.gt.u32 	%p3, %r1, 7;
	@%p3 bra 	$L__BB0_5;
	ld.shared.v2.f32 	{%f3, %f4}, [%r3];
	ld.shared.v2.f32 	{%f5, %f6}, [%r3+64];
	add.f32 	%f7, %f3, %f5;
	add.f32 	%f8, %f4, %f6;
	st.shared.v2.f32 	[%r3], {%f7, %f8};
	sub.f32 	%f9, %f3, %f5;
	sub.f32 	%f10, %f4, %f6;
	st.shared.v2.f32 	[%r3+64], {%f9, %f10};
$L__BB0_5:
	setp.gt.u32 	%p4, %r1, 7;
	bar.sync 	0;
	@%p4 bra 	$L__BB0_7;
	ld.shared.v2.f32 	{%f11, %f12}, [%r3];
	ld.shared.v2.f32 	{%f13, %f14}, [%r3+32];
	shl.b32 	%r12, %r1, 2;
	cvt.u64.u32 	%rd6, %r12;
	and.b64  	%rd7, %rd6, 16;
	mov.u64 	%rd8, TWIDDLE_16_COS;
	add.s64 	%rd9, %rd8, %rd7;
	ld.const.f32 	%f15, [%rd9];
	mov.u64 	%rd10, TWIDDLE_16_SIN;
	add.s64 	%rd11, %rd10, %rd7;
	ld.const.f32 	%f16, [%rd11];
	mul.f32 	%f17, %f13, %f15;
	mul.f32 	%f18, %f14, %f16;
	sub.f32 	%f19, %f17, %f18;
	mul.f32 	%f20, %f13, %f16;
	fma.rn.f32 	%f21, %f14, %f15, %f20;
	add.f32 	%f22, %f11, %f19;
	add.f32 	%f23, %f12, %f21;
	st.shared.v2.f32 	[%r3], {%f22, %f23};
	sub.f32 	%f24, %f11, %f19;
	sub.f32 	%f25, %f12, %f21;
	st.shared.v2.f32 	[%r3+32], {%f24, %f25};
$L__BB0_7:
	setp.gt.u32 	%p5, %r1, 7;
	bar.sync 	0;
	@%p5 bra 	$L__BB0_9;
	ld.shared.v2.f32 	{%f26, %f27}, [%r3];
	ld.shared.v2.f32 	{%f28, %f29}, [%r3+16];
	ld.const.f32 	%f30, [TWIDDLE_16_COS];
	ld.const.f32 	%f31, [TWIDDLE_16_SIN];
	mul.f32 	%f32, %f28, %f30;
	mul.f32 	%f33, %f29, %f31;
	sub.f32 	%f34, %f32, %f33;
	mul.f32 	%f35, %f28, %f31;
	fma.rn.f32 	%f36, %f29, %f30, %f35;
	add.f32 	%f37, %f26, %f34;
	add.f32 	%f38, %f27, %f36;
	st.shared.v2.f32 	[%r3], {%f37, %f38};
	sub.f32 	%f39, %f26, %f34;
	sub.f32 	%f40, %f27, %f36;
	st.shared.v2.f32 	[%r3+16], {%f39, %f40};
$L__BB0_9:
	setp.gt.u32 	%p6, %r1, 7;
	bar.sync 	0;
	@%p6 bra 	$L__BB0_11;
	ld.shared.v2.f32 	{%f41, %f42}, [%r3];
	ld.shared.v2.f32 	{%f43, %f44}, [%r3+8];
	ld.const.f32 	%f45, [TWIDDLE_16_COS];
	ld.const.f32 	%f46, [TWIDDLE_16_SIN];
	mul.f32 	%f47, %f43, %f45;
	mul.f32 	%f48, %f44, %f46;
	sub.f32 	%f49, %f47, %f48;
	mul.f32 	%f50, %f43, %f46;
	fma.rn.f32 	%f51, %f44, %f45, %f50;
	add.f32 	%f52, %f41, %f49;
	add.f32 	%f53, %f42, %f51;
	st.shared.v2.f32 	[%r3], {%f52, %f53};
	sub.f32 	%f54, %f41, %f49;
	sub.f32 	%f55, %f42, %f51;
	st.shared.v2.f32 	[%r3+8], {%f54, %f55};
$L__BB0_11:
	setp.gt.u32 	%p7, %r1, 15;
	bar.sync 	0;
	@%p7 bra 	$L__BB0_13;
	shl.b32 	%r13, %r2, 4;
	add.s32 	%r14, %r13, %r1;
	cvta.to.global.u64 	%rd12, %rd2;
	mul.wide.s32 	%rd13, %r14, 8;
	add.s64 	%rd14, %rd12, %rd13;
	ld.shared.v2.f32 	{%f56, %f57}, [%r3];
	st.global.v2.f32 	[%rd14], {%f56, %f57};
$L__BB0_13:
	ret;

}


// ===== COMPILED SASS (sm_100) =====

	.target	sm_100

	.elftype	@"ET_EXEC"


//--------------------- .note.nv.tkinfo           --------------------------
	.section	.note.nv.tkinfo,"",@"SHT_NOTE"
	.sectionflags	@"SHF_NOTE_NV_TKINFO"
	.tkinfo
        /*0018*/ 	.word	0x00000002
        /*0030*/ 	.string	""
        /*0030*/ 	.string	"ptxas"
        /*0030*/ 	.string	"Cuda compilation tools, release 13.0, V13.0.88"
        /*0030*/ 	.string	"Build cuda_13.0.r13.0/compiler.36424714_0"
        /*0030*/ 	.string	"-arch sm_100 -m 64 "



//--------------------- .note.nv.cuinfo           --------------------------
	.section	.note.nv.cuinfo,"",@"SHT_NOTE"
	.sectionflags	@"SHF_NOTE_NV_CUINFO"
        /*0018*/ 	.short	0x0002
        /*001a*/ 	.short	0x0064
        /*001c*/ 	.short	0x0082
	.zero		2


//--------------------- .nv.info                  --------------------------
	.section	.nv.info,"",@"SHT_CUDA_INFO"
	.align	4


	//----- nvinfo : EIATTR_REGCOUNT
	.align		4
        /*0000*/ 	.byte	0x04, 0x2f
        /*0002*/ 	.short	(.L_3 - .L_2)
	.align		4
.L_2:
        /*0004*/ 	.word	index@(_Z29fft16_shared_memory_v2_kernelPK6float2PS_i)
        /*0008*/ 	.word	0x0000000e


	//----- nvinfo : EIATTR_FRAME_SIZE
	.align		4
.L_3:
        /*000c*/ 	.byte	0x04, 0x11
        /*000e*/ 	.short	(.L_5 - .L_4)
	.align		4
.L_4:
        /*0010*/ 	.word	index@(_Z29fft16_shared_memory_v2_kernelPK6float2PS_i)
        /*0014*/ 	.word	0x00000000


	//----- nvinfo : EIATTR_MIN_STACK_SIZE
	.align		4
.L_5:
        /*0018*/ 	.byte	0x04, 0x12
        /*001a*/ 	.short	(.L_7 - .L_6)
	.align		4
.L_6:
        /*001c*/ 	.word	index@(_Z29fft16_shared_memory_v2_kernelPK6float2PS_i)
        /*0020*/ 	.word	0x00000000
.L_7:


//--------------------- .nv.compat                --------------------------
	.section	.nv.compat,"",@"SHT_CUDA_COMPAT_INFO"
	.align	4
        /*0000*/ 	.byte	0x02, 0x09, 0x00, 0x00, 0x02, 0x02, 0x01, 0x00, 0x02, 0x05, 0x05, 0x00, 0x03, 0x07, 0x01, 0x01
        /*0010*/ 	.byte	0x02, 0x03, 0x00, 0x00, 0x02, 0x06, 0x01, 0x00, 0x04, 0x0b, 0x08, 0x00, 0x09, 0x00, 0x00, 0x00
        /*0020*/ 	.byte	0x00, 0x00, 0x00, 0x00


//--------------------- .nv.info._Z29fft16_shared_memory_v2_kernelPK6float2PS_i --------------------------
	.section	.nv.info._Z29fft16_shared_memory_v2_kernelPK6float2PS_i,"",@"SHT_CUDA_INFO"
	.sectionflags	@""
	.align	4


	//----- nvinfo : EIATTR_CUDA_API_VERSION
	.align		4
        /*0000*/ 	.byte	0x04, 0x37
        /*0002*/ 	.short	(.L_9 - .L_8)
.L_8:
        /*0004*/ 	.word	0x00000082


	//----- nvinfo : EIATTR_KPARAM_INFO
	.align		4
.L_9:
        /*0008*/ 	.byte	0x04, 0x17
        /*000a*/ 	.short	(.L_11 - .L_10)
.L_10:
        /*000c*/ 	.word	0x00000000
        /*0010*/ 	.short	0x0002
        /*0012*/ 	.short	0x0010
        /*0014*/ 	.byte	0x00, 0xf0, 0x11, 0x00


	//----- nvinfo : EIATTR_KPARAM_INFO
	.align		4
.L_11:
        /*0018*/ 	.byte	0x04, 0x17
        /*001a*/ 	.short	(.L_13 - .L_12)
.L_12:
        /*001c*/ 	.word	0x00000000
        /*0020*/ 	.short	0x0001
        /*0022*/ 	.short	0x0008
        /*0024*/ 	.byte	0x00, 0xf5, 0x21, 0x00


	//----- nvinfo : EIATTR_KPARAM_INFO
	.align		4
.L_13:
        /*0028*/ 	.byte	0x04, 0x17
        /*002a*/ 	.short	(.L_15 - .L_14)
.L_14:
        /*002c*/ 	.word	0x00000000
        /*0030*/ 	.short	0x0000
        /*0032*/ 	.short	0x0000
        /*0034*/ 	.byte	0x00, 0xf5, 0x21, 0x00


	//----- nvinfo : EIATTR_SPARSE_MMA_MASK
	.align		4
.L_15:
        /*0038*/ 	.byte	0x03, 0x50
        /*003a*/ 	.short	0x0000


	//----- nvinfo : EIATTR_MAXREG_COUNT
	.align		4
        /*003c*/ 	.byte	0x03, 0x1b
        /*003e*/ 	.short	0x00ff


	//----- nvinfo : EIATTR_NUM_BARRIERS
	.align		4
        /*0040*/ 	.byte	0x02, 0x4c
        /*0042*/ 	.byte	0x01
	.zero		1


	//----- nvinfo : EIATTR_MERCURY_ISA_VERSION
	.align		4
        /*0044*/ 	.byte	0x03, 0x5f
        /*0046*/ 	.short	0x0101


	//----- nvinfo : EIATTR_VRC_CTA_INIT_COUNT
	.align		4
        /*0048*/ 	.byte	0x02, 0x4a
	.zero		1
	.zero		1


	//----- nvinfo : EIATTR_EXIT_INSTR_OFFSETS
	.align		4
        /*004c*/ 	.byte	0x04, 0x1c
        /*004e*/ 	.short	(.L_17 - .L_16)


	//   ....[0]....
.L_16:
        /*0050*/ 	.word	0x00000070


	//   ....[1]....
        /*0054*/ 	.word	0x000005f0


	//   ....[2]....
        /*0058*/ 	.word	0x00000650


	//----- nvinfo : EIATTR_CRS_STACK_SIZE
	.align		4
.L_17:
        /*005c*/ 	.byte	0x04, 0x1e
        /*005e*/ 	.short	(.L_19 - .L_18)
.L_18:
        /*0060*/ 	.word	0x00000000


	//----- nvinfo : EIATTR_CBANK_PARAM_SIZE
	.align		4
.L_19:
        /*0064*/ 	.byte	0x03, 0x19
        /*0066*/ 	.short	0x0014


	//----- nvinfo : EIATTR_PARAM_CBANK
	.align		4
        /*0068*/ 	.byte	0x04, 0x0a
        /*006a*/ 	.short	(.L_21 - .L_20)
	.align		4
.L_20:
        /*006c*/ 	.word	index@(.nv.constant0._Z29fft16_shared_memory_v2_kernelPK6float2PS_i)
        /*0070*/ 	.short	0x0380
        /*0072*/ 	.short	0x0014


	//----- nvinfo : EIATTR_SW_WAR
	.align		4
.L_21:
        /*0074*/ 	.byte	0x04, 0x36
        /*0076*/ 	.short	(.L_23 - .L_22)
.L_22:
        /*0078*/ 	.word	0x00000008
.L_23:


//--------------------- .nv.callgraph             --------------------------
	.section	.nv.callgraph,"",@"SHT_CUDA_CALLGRAPH"
	.align	4
	.sectionentsize	8
	.align		4
        /*0000*/ 	.word	0x00000000
	.align		4
        /*0004*/ 	.word	0xffffffff
	.align		4
        /*0008*/ 	.word	0x00000000
	.align		4
        /*000c*/ 	.word	0xfffffffe
	.align		4
        /*0010*/ 	.word	0x00000000
	.align		4
        /*0014*/ 	.word	0xfffffffd
	.align		4
        /*0018*/ 	.word	0x00000000
	.align		4
        /*001c*/ 	.word	0xfffffffc


//--------------------- .nv.constant3             --------------------------
	.section	.nv.constant3,"a",@progbits
	.align	4
.nv.constant3:
	.type		TWIDDLE_16_COS,@object
	.size		TWIDDLE_16_COS,(TWIDDLE_16_SIN - TWIDDLE_16_COS)
TWIDDLE_16_COS:
        /*0000*/ 	.byte	0x00, 0x00, 0x80, 0x3f, 0x66, 0x83, 0x6c, 0x3f, 0xf7, 0x04, 0x35, 0x3f, 0x07, 0xef, 0xc3, 0x3e
        /*0010*/ 	.byte	0x00, 0x00, 0x00, 0x00, 0x07, 0xef, 0xc3, 0xbe, 0xf7, 0x04, 0x35, 0xbf, 0x66, 0x83, 0x6c, 0xbf
	.type		TWIDDLE_16_SIN,@object
	.size		TWIDDLE_16_SIN,(.L_1 - TWIDDLE_16_SIN)
TWIDDLE_16_SIN:
        /*0020*/ 	.byte	0x00, 0x00, 0x00, 0x00, 0x07, 0xef, 0xc3, 0xbe, 0xf7, 0x04, 0x35, 0xbf, 0x66, 0x83, 0x6c, 0xbf
        /*0030*/ 	.byte	0x00, 0x00, 0x80, 0xbf, 0x66, 0x83, 0x6c, 0xbf, 0xf7, 0x04, 0x35, 0xbf, 0x07, 0xef, 0xc3, 0xbe
.L_1:


//--------------------- .text._Z29fft16_shared_memory_v2_kernelPK6float2PS_i --------------------------
	.section	.text._Z29fft16_shared_memory_v2_kernelPK6float2PS_i,"ax",@progbits
	.align	128
        .global         _Z29fft16_shared_memory_v2_kernelPK6float2PS_i
        .type           _Z29fft16_shared_memory_v2_kernelPK6float2PS_i,@function
        .size           _Z29fft16_shared_memory_v2_kernelPK6float2PS_i,(.L_x_7 - _Z29fft16_shared_memory_v2_kernelPK6float2PS_i)
        .other          _Z29fft16_shared_memory_v2_kernelPK6float2PS_i,@"STO_CUDA_ENTRY STV_DEFAULT"
_Z29fft16_shared_memory_v2_kernelPK6float2PS_i:
.text._Z29fft16_shared_memory_v2_kernelPK6float2PS_i:
[----:B------:R-:W-:Y:S01]  /*0000*/  LDC R1, c[0x0][0x37c] ;  /* 0x0000df00ff017b82 */ /* 0x000fe20000000800 */
[----:B------:R-:W0:Y:S07]  /*0010*/  S2R R0, SR_TID.X ;  /* 0x0000000000007919 */ /* 0x000e2e0000002100 */
[----:B------:R-:W0:Y:S01]  /*0020*/  S2UR UR4, SR_CTAID.X ;  /* 0x00000000000479c3 */ /* 0x000e220000002500 */
[----:B------:R-:W1:Y:S07]  /*0030*/  LDCU UR5, c[0x0][0x390] ;  /* 0x00007200ff0577ac */ /* 0x000e6e0008000800 */
[----:B------:R-:W0:Y:S02]  /*0040*/  LDC R3, c[0x0][0x360] ;  /* 0x0000d800ff037b82 */ /* 0x000e240000000800 */
[----:B0-----:R-:W-:-:S05]  /*0050*/  IMAD R3, R3, UR4, R0 ;  /* 0x0000000403037c24 */ /* 0x001fca000f8e0200 */
[----:B-1----:R-:W-:-:S13]  /*0060*/  ISETP.GE.AND P0, PT, R3, UR5, PT ;  /* 0x0000000503007c0c */ /* 0x002fda000bf06270 */
[----:B------:R-:W-:Y:S05]  /*0070*/  @P0 EXIT ;  /* 0x000000000000094d */ /* 0x000fea0003800000 */
[----:B------:R-:W-:Y:S01]  /*0080*/  ISETP.GT.U32.AND P0, PT, R0, 0xf, PT ;  /* 0x0000000f0000780c */ /* 0x000fe20003f04070 */
[----:B------:R-:W0:-:S12]  /*0090*/  LDCU.64 UR6, c[0x0][0x358] ;  /* 0x00006b00ff0677ac */ /* 0x000e180008000a00 */
[C---:B------:R-:W-:Y:S01]  /*00a0*/  @!P0 SHF.L.U32 R6, R0.reuse, 0x3, RZ ;  /* 0x0000000300068819 */ /* 0x040fe200000006ff */
[----:B------:R-:W1:Y:S01]  /*00b0*/  @!P0 LDC.64 R4, c[0x0][0x380] ;  /* 0x0000e000ff048b82 */ /* 0x000e620000000a00 */
[C---:B------:R-:W-:Y:S02]  /*00c0*/  @!P0 SHF.L.U32 R2, R0.reuse, 0x1, RZ ;  /* 0x0000000100028819 */ /* 0x040fe400000006ff */
[----:B------:R-:W-:Y:S02]  /*00d0*/  @!P0 LOP3.LUT R9, R0, 0xffff, RZ, 0xc0, !PT ;  /* 0x0000ffff00098812 */ /* 0x000fe400078ec0ff */
[----:B------:R-:W-:Y:S02]  /*00e0*/  @!P0 LOP3.LUT R7, R6, 0x8, RZ, 0xc0, !PT ;  /* 0x0000000806078812 */ /* 0x000fe400078ec0ff */
[----:B------:R-:W-:Y:S02]  /*00f0*/  @!P0 SHF.R.U32.HI R9, RZ, 0x1, R9 ;  /* 0x00000001ff098819 */ /* 0x000fe40000011609 */
[----:B------:R-:W-:-:S04]  /*0100*/  @!P0 LOP3.LUT R2, R7, 0x4, R2, 0xf8, !PT ;  /* 0x0000000407028812 */ /* 0x000fc800078ef802 */
[----:B------:R-:W-:Y:S02]  /*0110*/  @!P0 LOP3.LUT R9, R2, 0x2, R9, 0xf8, !PT ;  /* 0x0000000202098812 */ /* 0x000fe400078ef809 */
[----:B------:R-:W-:-:S04]  /*0120*/  @!P0 LOP3.LUT R2, R0, 0x8, RZ, 0xc0, !PT ;  /* 0x0000000800028812 */ /* 0x000fc800078ec0ff */
[----:B------:R-:W-:-:S04]  /*0130*/  @!P0 LEA.HI R2, R2, R9, RZ, 0x1d ;  /* 0x0000000902028211 */ /* 0x000fc800078fe8ff */
[----:B------:R-:W-:-:S05]  /*0140*/  @!P0 LEA R7, R3, R2, 0x4 ;  /* 0x0000000203078211 */ /* 0x000fca00078e20ff */
[----:B-1----:R-:W-:-:S06]  /*0150*/  @!P0 IMAD.WIDE R4, R7, 0x8, R4 ;  /* 0x0000000807048825 */ /* 0x002fcc00078e0204 */
[----:B0-----:R-:W2:Y:S01]  /*0160*/  @!P0 LDG.E.64 R4, desc[UR6][R4.64] ;  /* 0x0000000604048981 */ /* 0x001ea2000c1e1b00 */
[----:B------:R-:W0:Y:S01]  /*0170*/  S2UR UR5, SR_CgaCtaId ;  /* 0x00000000000579c3 */ /* 0x000e220000008800 */
[----:B------:R-:W-:Y:S01]  /*0180*/  UMOV UR4, 0x400 ;  /* 0x0000040000047882 */ /* 0x000fe20000000000 */
[----:B------:R-:W-:Y:S01]  /*0190*/  ISETP.GT.U32.AND P1, PT, R0, 0x7, PT ;  /* 0x000000070000780c */ /* 0x000fe20003f24070 */
[----:B------:R-:W-:Y:S01]  /*01a0*/  BSSY.RECONVERGENT B0, `(.L_x_0) ;  /* 0x000001f000007945 */ /* 0x000fe20003800200 */
[----:B0-----:R-:W-:-:S06]  /*01b0*/  ULEA UR4, UR5, UR4, 0x18 ;  /* 0x0000000405047291 */ /* 0x001fcc000f8ec0ff */
[----:B------:R-:W-:-:S05]  /*01c0*/  LEA R2, R0, UR4, 0x3 ;  /* 0x0000000400027c11 */ /* 0x000fca000f8e18ff */
[----:B--2---:R-:W-:Y:S01]  /*01d0*/  @!P0 STS.64 [R2], R4 ;  /* 0x0000000402008388 */ /* 0x004fe20000000a00 */
[----:B------:R-:W-:Y:S06]  /*01e0*/  BAR.SYNC.DEFER_BLOCKING 0x0 ;  /* 0x0000000000007b1d */ /* 0x000fec0000010000 */
[----:B------:R-:W-:Y:S04]  /*01f0*/  @!P1 LDS.64 R6, [R2] ;  /* 0x0000000002069984 */ /* 0x000fe80000000a00 */
[----:B------:R-:W0:Y:S02]  /*0200*/  @!P1 LDS.64 R8, [R2+0x40] ;  /* 0x0000400002089984 */ /* 0x000e240000000a00 */
[C-C-:B0-----:R-:W-:Y:S01]  /*0210*/  @!P1 FADD R10, R6.reuse, R8.reuse ;  /* 0x00000008060a9221 */ /* 0x141fe20000000000 */
[C-C-:B------:R-:W-:Y:S01]  /*0220*/  @!P1 FADD R11, R7.reuse, R9.reuse ;  /* 0x00000009070b9221 */ /* 0x140fe20000000000 */
[----:B------:R-:W-:Y:S01]  /*0230*/  @!P1 FADD R6, R6, -R8 ;  /* 0x8000000806069221 */ /* 0x000fe20000000000 */
[----:B------:R-:W-:-:S03]  /*0240*/  @!P1 FADD R7, R7, -R9 ;  /* 0x8000000907079221 */ /* 0x000fc60000000000 */
[----:B------:R0:W-:Y:S04]  /*0250*/  @!P1 STS.64 [R2], R10 ;  /* 0x0000000a02009388 */ /* 0x0001e80000000a00 */
[----:B------:R0:W-:Y:S01]  /*0260*/  @!P1 STS.64 [R2+0x40], R6 ;  /* 0x0000400602009388 */ /* 0x0001e20000000a00 */
[----:B------:R-:W-:Y:S06]  /*0270*/  BAR.SYNC.DEFER_BLOCKING 0x0 ;  /* 0x0000000000007b1d */ /* 0x000fec0000010000 */
[----:B------:R-:W-:Y:S05]  /*0280*/  @P1 BRA `(.L_x_1) ;  /* 0x0000000000401947 */ /* 0x000fea0003800000 */
[----:B------:R-:W-:Y:S01]  /*0290*/  SHF.L.U32 R4, R0, 0x2, RZ ;  /* 0x0000000200047819 */ /* 0x000fe200000006ff */
[----:B0-----:R-:W0:Y:S03]  /*02a0*/  LDS.64 R6, [R2+0x20] ;  /* 0x0000200002067984 */ /* 0x001e260000000a00 */
[----:B------:R-:W-:Y:S02]  /*02b0*/  LOP3.LUT R11, R4, 0x10, RZ, 0xc0, !PT ;  /* 0x00000010040b7812 */ /* 0x000fe400078ec0ff */
[----:B------:R-:W1:Y:S02]  /*02c0*/  LDS.64 R4, [R2] ;  /* 0x0000000002047984 */ /* 0x000e640000000a00 */
[----:B------:R-:W0:Y:S08]  /*02d0*/  LDC R9, c[0x3][R11+0x20] ;  /* 0x00c008000b097b82 */ /* 0x000e300000000800 */
[----:B------:R-:W2:Y:S01]  /*02e0*/  LDC R8, c[0x3][R11] ;  /* 0x00c000000b087b82 */ /* 0x000ea20000000800 */
[-C--:B0-----:R-:W-:Y:S01]  /*02f0*/  FMUL R10, R6, R9.reuse ;  /* 0x00000009060a7220 */ /* 0x081fe20000400000 */
[----:B------:R-:W-:-:S03]  /*0300*/  FMUL R9, R7, R9 ;  /* 0x0000000907097220 */ /* 0x000fc60000400000 */
[-C--:B--2---:R-:W-:Y:S01]  /*0310*/  FFMA R10, R7, R8.reuse, R10 ;  /* 0x00000008070a7223 */ /* 0x084fe2000000000a */
[----:B------:R-:W-:-:S03]  /*0320*/  FFMA R9, R6, R8, -R9 ;  /* 0x0000000806097223 */ /* 0x000fc60000000809 */
[C-C-:B-1----:R-:W-:Y:S01]  /*0330*/  FADD R7, R5.reuse, R10.reuse ;  /* 0x0000000a05077221 */ /* 0x142fe20000000000 */
[C-C-:B------:R-:W-:Y:S01]  /*0340*/  FADD R6, R4.reuse, R9.reuse ;  /* 0x0000000904067221 */ /* 0x140fe20000000000 */
[----:B------:R-:W-:Y:S01]  /*0350*/  FADD R5, R5, -R10 ;  /* 0x8000000a05057221 */ /* 0x000fe20000000000 */
[----:B------:R-:W-:-:S03]  /*0360*/  FADD R4, R4, -R9 ;  /* 0x8000000904047221 */ /* 0x000fc60000000000 */
[----:B------:R1:W-:Y:S04]  /*0370*/  STS.64 [R2], R6 ;  /* 0x0000000602007388 */ /* 0x0003e80000000a00 */
[----:B------:R1:W-:Y:S02]  /*0380*/  STS.64 [R2+0x20], R4 ;  /* 0x0000200402007388 */ /* 0x0003e40000000a00 */
.L_x_1:
[----:B------:R-:W-:Y:S05]  /*0390*/  BSYNC.RECONVERGENT B0 ;  /* 0x0000000000007941 */ /* 0x000fea0003800200 */
.L_x_0:
[----:B------:R-:W-:Y:S06]  /*03a0*/  BAR.SYNC.DEFER_BLOCKING 0x0 ;  /* 0x0000000000007b1d */ /* 0x000fec0000010000 */
[----:B------:R-:W-:Y:S04]  /*03b0*/  BSSY.RECONVERGENT B0, `(.L_x_2) ;  /* 0x0000010000007945 */ /* 0x000fe80003800200 */
[----:B------:R-:W-:Y:S05]  /*03c0*/  @P1 BRA `(.L_x_3) ;  /* 0x0000000000381947 */ /* 0x000fea0003800000 */
[----:B01----:R-:W0:Y:S01]  /*03d0*/  LDS.64 R6, [R2+0x10] ;  /* 0x0000100002067984 */ /* 0x003e220000000a00 */
[----:B------:R-:W0:Y:S03]  /*03e0*/  LDCU UR4, c[0x3][0x20] ;  /* 0x00c00400ff0477ac */ /* 0x000e260008000800 */
[----:B------:R-:W1:Y:S01]  /*03f0*/  LDS.64 R4, [R2] ;  /* 0x0000000002047984 */ /* 0x000e620000000a00 */
[----:B------:R-:W2:Y:S01]  /*0400*/  LDCU UR5, c[0x3][URZ] ;  /* 0x00c00000ff0577ac */ /* 0x000ea20008000800 */
[----:B0-----:R-:W-:Y:S01]  /*0410*/  FMUL R8, R6, UR4 ;  /* 0x0000000406087c20 */ /* 0x001fe20008400000 */
[----:B------:R-:W-:-:S03]  /*0420*/  FMUL R9, R7, UR4 ;  /* 0x0000000407097c20 */ /* 0x000fc60008400000 */
[----:B--2---:R-:W-:Y:S01]  /*0430*/  FFMA R8, R7, UR5, R8 ;  /* 0x0000000507087c23 */ /* 0x004fe20008000008 */
[----:B------:R-:W-:-:S03]  /*0440*/  FFMA R9, R6, UR5, -R9 ;  /* 0x0000000506097c23 */ /* 0x000fc60008000809 */
[C-C-:B-1----:R-:W-:Y:S01]  /*0450*/  FADD R7, R5.reuse, R8.reuse ;  /* 0x0000000805077221 */ /* 0x142fe20000000000 */
[C-C-:B------:R-:W-:Y:S01]  /*0460*/  FADD R6, R4.reuse, R9.reuse ;  /* 0x0000000904067221 */ /* 0x140fe20000000000 */
[----:B------:R-:W-:Y:S01]  /*0470*/  FADD R5, R5, -R8 ;  /* 0x8000000805057221 */ /* 0x000fe20000000000 */
[----:B------:R-:W-:-:S03]  /*0480*/  FADD R4, R4, -R9 ;  /* 0x8000000904047221 */ /* 0x000fc60000000000 */
[----:B------:R2:W-:Y:S04]  /*0490*/  STS.64 [R2], R6 ;  /* 0x0000000602007388 */ /* 0x0005e80000000a00 */
[----:B------:R2:W-:Y:S02]  /*04a0*/  STS.64 [R2+0x10], R4 ;  /* 0x0000100402007388 */ /* 0x0005e40000000a00 */
.L_x_3:
[----:B------:R-:W-:Y:S05]  /*04b0*/  BSYNC.RECONVERGENT B0 ;  /* 0x0000000000007941 */ /* 0x000fea0003800200 */
.L_x_2:
[----:B------:R-:W-:Y:S06]  /*04c0*/  BAR.SYNC.DEFER_BLOCKING 0x0 ;  /* 0x0000000000007b1d */ /* 0x000fec0000010000 */
[----:B------:R-:W-:Y:S04]  /*04d0*/  BSSY.RECONVERGENT B0, `(.L_x_4) ;  /* 0x0000010000007945 */ /* 0x000fe80003800200 */
[----:B------:R-:W-:Y:S05]  /*04e0*/  @P1 BRA `(.L_x_5) ;  /* 0x0000000000381947 */ /* 0x000fea0003800000 */
[----:B012---:R-:W0:Y:S01]  /*04f0*/  LDS.64 R6, [R2+0x8] ;  /* 0x0000080002067984 */ /* 0x007e220000000a00 */
        /* <DEDUP_REMOVED lines=13> */
.L_x_5:
[----:B------:R-:W-:Y:S05]  /*05d0*/  BSYNC.RECONVERGENT B0 ;  /* 0x0000000000007941 */ /* 0x000fea0003800200 */
.L_x_4:
[----:B------:R-:W-:Y:S06]  /*05e0*/  BAR.SYNC.DEFER_BLOCKING 0x0 ;  /* 0x0000000000007b1d */ /* 0x000fec0000010000 */
[----:B------:R-:W-:Y:S05]  /*05f0*/  @P0 EXIT ;  /* 0x000000000000094d */ /* 0x000fea0003800000 */
[----:B0123--:R-:W0:Y:S01]  /*0600*/  LDS.64 R6, [R2] ;  /* 0x0000000002067984 */ /* 0x00fe220000000a00 */
[----:B------:R-:W1:Y:S01]  /*0610*/  LDC.64 R4, c[0x0][0x388] ;  /* 0x0000e200ff047b82 */ /* 0x000e620000000a00 */
[----:B------:R-:W-:-:S05]  /*0620*/  LEA R3, R3, R0, 0x4 ;  /* 0x0000000003037211 */ /* 0x000fca00078e20ff */
[----:B-1----:R-:W-:-:S05]  /*0630*/  IMAD.WIDE R4, R3, 0x8, R4 ;  /* 0x0000000803047825 */ /* 0x002fca00078e0204 */
[----:B0-----:R-:W-:Y:S01]  /*0640*/  STG.E.64 desc[UR6][R4.64], R6 ;  /* 0x0000000604007986 */ /* 0x001fe2000c101b06 */
[----:B------:R-:W-:Y:S05]  /*0650*/  EXIT ;  /* 0x000000000000794d */ /* 0x000fea0003800000 */
.L_x_6:
[----:B------:R-:W-:-:S00]  /*0660*/  BRA `(.L_x_6) ;  /* 0xfffffffc00fc7947 */ /* 0x000fc0000383ffff */
[----:B------:R-:W-:-:S00]  /*0670*/  NOP ;  /* 0x0000000000007918 */ /* 0x000fc00000000000 */
        /* <DEDUP_REMOVED lines=8> */
.L_x_7:


//--------------------- .nv.shared._Z29fft16_shared_memory_v2_kernelPK6float2PS_i --------------------------
	.section	.nv.shared._Z29fft16_shared_memory_v2_kernelPK6float2PS_i,"aw",@nobits
	.sectionflags	@""
	.align	8
.nv.shared._Z29fft16_shared_memory_v2_kernelPK6float2PS_i:
	.zero		1152


//--------------------- .nv.shared.reserved.0     --------------------------
	.section	.nv.shared.reserved.0,"aw",@nobits
	.weak		__nv_reservedSMEM_offset_0_alias
	.size		__nv_reservedSMEM_offset_0_alias, 0, 64
	.other		__nv_reservedSMEM_offset_0_alias,@"STO_CUDA_RESERVED_SHARED STV_DEFAULT"
__nv_reservedSMEM_offset_0_alias:
	.zero		0
	.zero		64


//--------------------- .nv.constant0._Z29fft16_shared_memory_v2_kernelPK6float2PS_i --------------------------
	.section	.nv.constant0._Z29fft16_shared_memory_v2_kernelPK6float2PS_i,"a",@progbits
	.sectionflags	@""
	.align	4
.nv.constant0._Z29fft16_shared_memory_v2_kernelPK6float2PS_i:
	.zero		916


//--------------------- SYMBOLS --------------------------

	.type		.nv.reservedSmem.offset0,@object
	.size		.nv.reservedSmem.offset0,0x4
	.type		.nv.reservedSmem.cap,@object
	.size		.nv.reservedSmem.cap,0x4
